//
// Generated by NVIDIA NVVM Compiler
//
// Compiler Build ID: CL-36424714
// Cuda compilation tools, release 13.0, V13.0.88
// Based on NVVM 20.0.0
//

.version 9.0
.target sm_100
.address_size 64

	// .globl	_Z8BFS_CUDAPKiPiS1_S1_ii
.extern .func  (.param .b32 func_retval0) vprintf
(
	.param .b64 vprintf_param_0,
	.param .b64 vprintf_param_1
)
;
.const .align 4 .b8 destinations_constant[30000];
// _ZZ8BFS_CUDAPKiPiS1_S1_iiE20shared_frontier_size has been demoted
.extern .shared .align 16 .b8 shared_frontier[];
.global .align 1 .b8 $str[65] = {84, 104, 114, 101, 97, 100, 32, 37, 100, 32, 99, 111, 117, 108, 100, 32, 110, 111, 116, 32, 97, 100, 100, 32, 118, 101, 114, 116, 101, 120, 32, 37, 100, 32, 116, 111, 32, 115, 104, 97, 114, 101, 100, 32, 102, 114, 111, 110, 116, 105, 101, 114, 32, 40, 111, 118, 101, 114, 102, 108, 111, 119, 41, 10};
.global .align 1 .b8 $str$1[64] = {66, 108, 111, 99, 107, 32, 37, 100, 32, 99, 111, 117, 108, 100, 32, 110, 111, 116, 32, 97, 100, 100, 32, 118, 101, 114, 116, 101, 120, 32, 37, 100, 32, 116, 111, 32, 103, 108, 111, 98, 97, 108, 32, 102, 114, 111, 110, 116, 105, 101, 114, 32, 40, 111, 118, 101, 114, 102, 108, 111, 119, 41, 10};

.visible .entry _Z8BFS_CUDAPKiPiS1_S1_ii(
	.param .u64 .ptr .align 1 _Z8BFS_CUDAPKiPiS1_S1_ii_param_0,
	.param .u64 .ptr .align 1 _Z8BFS_CUDAPKiPiS1_S1_ii_param_1,
	.param .u64 .ptr .align 1 _Z8BFS_CUDAPKiPiS1_S1_ii_param_2,
	.param .u64 .ptr .align 1 _Z8BFS_CUDAPKiPiS1_S1_ii_param_3,
	.param .u32 _Z8BFS_CUDAPKiPiS1_S1_ii_param_4,
	.param .u32 _Z8BFS_CUDAPKiPiS1_S1_ii_param_5
)
{
	.local .align 8 .b8 	__local_depot0[8];
	.reg .b64 	%SP;
	.reg .b64 	%SPL;
	.reg .pred 	%p<22>;
	.reg .b32 	%r<102>;
	.reg .b64 	%rd<54>;
	// demoted variable
	.shared .align 4 .u32 _ZZ8BFS_CUDAPKiPiS1_S1_iiE20shared_frontier_size;
	mov.u64 	%SPL, __local_depot0;
	cvta.local.u64 	%SP, %SPL;
	ld.param.u64 	%rd6, [_Z8BFS_CUDAPKiPiS1_S1_ii_param_0];
	ld.param.u64 	%rd8, [_Z8BFS_CUDAPKiPiS1_S1_ii_param_1];
	ld.param.u64 	%rd9, [_Z8BFS_CUDAPKiPiS1_S1_ii_param_2];
	ld.param.u64 	%rd7, [_Z8BFS_CUDAPKiPiS1_S1_ii_param_3];
	ld.param.u32 	%r36, [_Z8BFS_CUDAPKiPiS1_S1_ii_param_4];
	ld.param.u32 	%r37, [_Z8BFS_CUDAPKiPiS1_S1_ii_param_5];
	cvta.to.global.u64 	%rd1, %rd8;
	cvta.to.global.u64 	%rd2, %rd9;
	add.u64 	%rd10, %SP, 0;
	add.u64 	%rd3, %SPL, 0;
	mov.u32 	%r1, %tid.x;
	setp.ne.s32 	%p1, %r1, 0;
	@%p1 bra 	$L__BB0_2;
	mov.b32 	%r38, 0;
	st.shared.u32 	[_ZZ8BFS_CUDAPKiPiS1_S1_iiE20shared_frontier_size], %r38;
$L__BB0_2:
	bar.sync 	0;
	mov.u32 	%r2, %ctaid.x;
	mov.u32 	%r39, %ntid.x;
	mad.lo.s32 	%r3, %r2, %r39, %r1;
	setp.ge.u32 	%p2, %r3, %r36;
	@%p2 bra 	$L__BB0_30;
	mul.wide.u32 	%rd11, %r3, 4;
	add.s64 	%rd12, %rd2, %rd11;
	ld.global.u32 	%r4, [%rd12];
	cvta.to.global.u64 	%rd13, %rd6;
	mul.wide.s32 	%rd14, %r4, 4;
	add.s64 	%rd15, %rd13, %rd14;
	ld.global.u32 	%r5, [%rd15];
	ld.global.u32 	%r6, [%rd15+4];
	setp.ge.s32 	%p3, %r5, %r6;
	@%p3 bra 	$L__BB0_30;
	add.s64 	%rd4, %rd1, %rd14;
	sub.s32 	%r40, %r6, %r5;
	and.b32  	%r7, %r40, 3;
	setp.eq.s32 	%p4, %r7, 0;
	mov.u32 	%r96, %r5;
	@%p4 bra 	$L__BB0_11;
	neg.s32 	%r94, %r7;
	mov.u64 	%rd18, destinations_constant;
	mov.u64 	%rd22, $str;
	mov.u32 	%r96, %r5;
$L__BB0_6:
	.pragma "nounroll";
	mul.wide.s32 	%rd17, %r96, 4;
	add.s64 	%rd19, %rd18, %rd17;
	ld.const.u32 	%r11, [%rd19];
	mul.wide.s32 	%rd20, %r11, 4;
	add.s64 	%rd21, %rd1, %rd20;
	ld.global.u32 	%r41, [%rd4];
	add.s32 	%r42, %r41, 1;
	atom.relaxed.global.cas.b32 	%r43, [%rd21], -1, %r42;
	setp.ne.s32 	%p5, %r43, -1;
	@%p5 bra 	$L__BB0_10;
	atom.shared.add.u32 	%r12, [_ZZ8BFS_CUDAPKiPiS1_S1_iiE20shared_frontier_size], 1;
	setp.lt.s32 	%p6, %r12, %r37;
	@%p6 bra 	$L__BB0_9;
	st.local.v2.u32 	[%rd3], {%r3, %r11};
	cvta.global.u64 	%rd23, %rd22;
	{ // callseq 0, 0
	.param .b64 param0;
	st.param.b64 	[param0], %rd23;
	.param .b64 param1;
	st.param.b64 	[param1], %rd10;
	.param .b32 retval0;
	call.uni (retval0), 
	vprintf, 
	(
	param0, 
	param1
	);
	ld.param.b32 	%r44, [retval0];
	} // callseq 0
	bra.uni 	$L__BB0_10;
$L__BB0_9:
	shl.b32 	%r46, %r12, 2;
	mov.u32 	%r47, shared_frontier;
	add.s32 	%r48, %r47, %r46;
	st.shared.u32 	[%r48], %r11;
$L__BB0_10:
	add.s32 	%r96, %r96, 1;
	add.s32 	%r94, %r94, 1;
	setp.ne.s32 	%p7, %r94, 0;
	@%p7 bra 	$L__BB0_6;
$L__BB0_11:
	sub.s32 	%r49, %r5, %r6;
	setp.gt.u32 	%p8, %r49, -4;
	@%p8 bra 	$L__BB0_30;
	sub.s32 	%r97, %r96, %r6;
	mov.u64 	%rd26, destinations_constant;
	mov.u64 	%rd30, $str;
$L__BB0_13:
	mul.wide.s32 	%rd25, %r96, 4;
	add.s64 	%rd27, %rd26, %rd25;
	add.s64 	%rd5, %rd27, 8;
	ld.const.u32 	%r19, [%rd27];
	mul.wide.s32 	%rd28, %r19, 4;
	add.s64 	%rd29, %rd1, %rd28;
	ld.global.u32 	%r50, [%rd4];
	add.s32 	%r51, %r50, 1;
	atom.relaxed.global.cas.b32 	%r52, [%rd29], -1, %r51;
	setp.ne.s32 	%p9, %r52, -1;
	@%p9 bra 	$L__BB0_17;
	atom.shared.add.u32 	%r20, [_ZZ8BFS_CUDAPKiPiS1_S1_iiE20shared_frontier_size], 1;
	setp.ge.s32 	%p10, %r20, %r37;
	@%p10 bra 	$L__BB0_16;
	shl.b32 	%r55, %r20, 2;
	mov.u32 	%r56, shared_frontier;
	add.s32 	%r57, %r56, %r55;
	st.shared.u32 	[%r57], %r19;
	bra.uni 	$L__BB0_17;
$L__BB0_16:
	st.local.v2.u32 	[%rd3], {%r3, %r19};
	cvta.global.u64 	%rd31, %rd30;
	{ // callseq 1, 0
	.param .b64 param0;
	st.param.b64 	[param0], %rd31;
	.param .b64 param1;
	st.param.b64 	[param1], %rd10;
	.param .b32 retval0;
	call.uni (retval0), 
	vprintf, 
	(
	param0, 
	param1
	);
	ld.param.b32 	%r53, [retval0];
	} // callseq 1
$L__BB0_17:
	ld.const.u32 	%r21, [%rd5+-4];
	mul.wide.s32 	%rd33, %r21, 4;
	add.s64 	%rd34, %rd1, %rd33;
	ld.global.u32 	%r58, [%rd4];
	add.s32 	%r59, %r58, 1;
	atom.relaxed.global.cas.b32 	%r60, [%rd34], -1, %r59;
	setp.ne.s32 	%p11, %r60, -1;
	@%p11 bra 	$L__BB0_21;
	atom.shared.add.u32 	%r22, [_ZZ8BFS_CUDAPKiPiS1_S1_iiE20shared_frontier_size], 1;
	setp.lt.s32 	%p12, %r22, %r37;
	@%p12 bra 	$L__BB0_20;
	st.local.v2.u32 	[%rd3], {%r3, %r21};
	cvta.global.u64 	%rd36, %rd30;
	{ // callseq 2, 0
	.param .b64 param0;
	st.param.b64 	[param0], %rd36;
	.param .b64 param1;
	st.param.b64 	[param1], %rd10;
	.param .b32 retval0;
	call.uni (retval0), 
	vprintf, 
	(
	param0, 
	param1
	);
	ld.param.b32 	%r61, [retval0];
	} // callseq 2
	bra.uni 	$L__BB0_21;
$L__BB0_20:
	shl.b32 	%r63, %r22, 2;
	mov.u32 	%r64, shared_frontier;
	add.s32 	%r65, %r64, %r63;
	st.shared.u32 	[%r65], %r21;
$L__BB0_21:
	ld.const.u32 	%r23, [%rd5];
	mul.wide.s32 	%rd38, %r23, 4;
	add.s64 	%rd39, %rd1, %rd38;
	ld.global.u32 	%r66, [%rd4];
	add.s32 	%r67, %r66, 1;
	atom.relaxed.global.cas.b32 	%r68, [%rd39], -1, %r67;
	setp.ne.s32 	%p13, %r68, -1;
	@%p13 bra 	$L__BB0_25;
	atom.shared.add.u32 	%r24, [_ZZ8BFS_CUDAPKiPiS1_S1_iiE20shared_frontier_size], 1;
	setp.lt.s32 	%p14, %r24, %r37;
	@%p14 bra 	$L__BB0_24;
	st.local.v2.u32 	[%rd3], {%r3, %r23};
	cvta.global.u64 	%rd41, %rd30;
	{ // callseq 3, 0
	.param .b64 param0;
	st.param.b64 	[param0], %rd41;
	.param .b64 param1;
	st.param.b64 	[param1], %rd10;
	.param .b32 retval0;
	call.uni (retval0), 
	vprintf, 
	(
	param0, 
	param1
	);
	ld.param.b32 	%r69, [retval0];
	} // callseq 3
	bra.uni 	$L__BB0_25;
$L__BB0_24:
	shl.b32 	%r71, %r24, 2;
	mov.u32 	%r72, shared_frontier;
	add.s32 	%r73, %r72, %r71;
	st.shared.u32 	[%r73], %r23;
$L__BB0_25:
	ld.const.u32 	%r25, [%rd5+4];
	mul.wide.s32 	%rd43, %r25, 4;
	add.s64 	%rd44, %rd1, %rd43;
	ld.global.u32 	%r74, [%rd4];
	add.s32 	%r75, %r74, 1;
	atom.relaxed.global.cas.b32 	%r76, [%rd44], -1, %r75;
	setp.ne.s32 	%p15, %r76, -1;
	@%p15 bra 	$L__BB0_29;
	atom.shared.add.u32 	%r26, [_ZZ8BFS_CUDAPKiPiS1_S1_iiE20shared_frontier_size], 1;
	setp.lt.s32 	%p16, %r26, %r37;
	@%p16 bra 	$L__BB0_28;
	st.local.v2.u32 	[%rd3], {%r3, %r25};
	cvta.global.u64 	%rd46, %rd30;
	{ // callseq 4, 0
	.param .b64 param0;
	st.param.b64 	[param0], %rd46;
	.param .b64 param1;
	st.param.b64 	[param1], %rd10;
	.param .b32 retval0;
	call.uni (retval0), 
	vprintf, 
	(
	param0, 
	param1
	);
	ld.param.b32 	%r77, [retval0];
	} // callseq 4
	bra.uni 	$L__BB0_29;
$L__BB0_28:
	shl.b32 	%r79, %r26, 2;
	mov.u32 	%r80, shared_frontier;
	add.s32 	%r81, %r80, %r79;
	st.shared.u32 	[%r81], %r25;
$L__BB0_29:
	add.s32 	%r96, %r96, 4;
	add.s32 	%r97, %r97, 4;
	setp.ne.s32 	%p17, %r97, 0;
	@%p17 bra 	$L__BB0_13;
$L__BB0_30:
	setp.ne.s32 	%p18, %r1, 0;
	bar.sync 	0;
	@%p18 bra 	$L__BB0_37;
	ld.shared.u32 	%r99, [_ZZ8BFS_CUDAPKiPiS1_S1_iiE20shared_frontier_size];
	cvta.to.global.u64 	%rd48, %rd7;
	atom.global.exch.b32 	%r30, [%rd48], %r99;
	setp.lt.s32 	%p19, %r99, 1;
	@%p19 bra 	$L__BB0_37;
	mov.b32 	%r100, 0;
	mov.u32 	%r91, shared_frontier;
	mov.u64 	%rd49, $str$1;
$L__BB0_33:
	add.s32 	%r83, %r100, %r30;
	setp.ge.s32 	%p20, %r83, %r37;
	@%p20 bra 	$L__BB0_35;
	shl.b32 	%r90, %r100, 2;
	add.s32 	%r92, %r91, %r90;
	ld.shared.u32 	%r93, [%r92];
	mul.wide.u32 	%rd52, %r100, 4;
	add.s64 	%rd53, %rd2, %rd52;
	st.global.u32 	[%rd53], %r93;
	bra.uni 	$L__BB0_36;
$L__BB0_35:
	shl.b32 	%r84, %r100, 2;
	add.s32 	%r86, %r91, %r84;
	ld.shared.u32 	%r87, [%r86];
	st.local.v2.u32 	[%rd3], {%r2, %r87};
	cvta.global.u64 	%rd50, %rd49;
	{ // callseq 5, 0
	.param .b64 param0;
	st.param.b64 	[param0], %rd50;
	.param .b64 param1;
	st.param.b64 	[param1], %rd10;
	.param .b32 retval0;
	call.uni (retval0), 
	vprintf, 
	(
	param0, 
	param1
	);
	ld.param.b32 	%r88, [retval0];
	} // callseq 5
	ld.shared.u32 	%r99, [_ZZ8BFS_CUDAPKiPiS1_S1_iiE20shared_frontier_size];
$L__BB0_36:
	add.s32 	%r100, %r100, 1;
	setp.lt.s32 	%p21, %r100, %r99;
	@%p21 bra 	$L__BB0_33;
$L__BB0_37:
	ret;

}


// ===== COMPILED SASS (sm_100) =====

	.target	sm_100

	.elftype	@"ET_EXEC"


//--------------------- .note.nv.tkinfo           --------------------------
	.section	.note.nv.tkinfo,"",@"SHT_NOTE"
	.sectionflags	@"SHF_NOTE_NV_TKINFO"
	.tkinfo
        /*0018*/ 	.word	0x00000002
        /*0030*/ 	.string	""
        /*0030*/ 	.string	"ptxas"
        /*0030*/ 	.string	"Cuda compilation tools, release 13.0, V13.0.88"
        /*0030*/ 	.string	"Build cuda_13.0.r13.0/compiler.36424714_0"
        /*0030*/ 	.string	"-arch sm_100 -m 64 "



//--------------------- .note.nv.cuinfo           --------------------------
	.section	.note.nv.cuinfo,"",@"SHT_NOTE"
	.sectionflags	@"SHF_NOTE_NV_CUINFO"
        /*0018*/ 	.short	0x0002
        /*001a*/ 	.short	0x0064
        /*001c*/ 	.short	0x0082
	.zero		2


//--------------------- .nv.info                  --------------------------
	.section	.nv.info,"",@"SHT_CUDA_INFO"
	.align	4


	//----- nvinfo : EIATTR_REGCOUNT
	.align		4
        /*0000*/ 	.byte	0x04, 0x2f
        /*0002*/ 	.short	(.L_4 - .L_3)
	.align		4
.L_3:
        /*0004*/ 	.word	index@(_Z8BFS_CUDAPKiPiS1_S1_ii)
        /*0008*/ 	.word	0x00000020


	//----- nvinfo : EIATTR_FRAME_SIZE
	.align		4
.L_4:
        /*000c*/ 	.byte	0x04, 0x11
        /*000e*/ 	.short	(.L_6 - .L_5)
	.align		4
.L_5:
        /*0010*/ 	.word	index@(_Z8BFS_CUDAPKiPiS1_S1_ii)
        /*0014*/ 	.word	0x00000008


	//----- nvinfo : EIATTR_MIN_STACK_SIZE
	.align		4
.L_6:
        /*0018*/ 	.byte	0x04, 0x12
        /*001a*/ 	.short	(.L_8 - .L_7)
	.align		4
.L_7:
        /*001c*/ 	.word	index@(_Z8BFS_CUDAPKiPiS1_S1_ii)
        /*0020*/ 	.word	0x00000008
.L_8:


//--------------------- .nv.compat                --------------------------
	.section	.nv.compat,"",@"SHT_CUDA_COMPAT_INFO"
	.align	4
        /*0000*/ 	.byte	0x02, 0x09, 0x00, 0x00, 0x02, 0x02, 0x01, 0x00, 0x02, 0x05, 0x05, 0x00, 0x03, 0x07, 0x01, 0x01
        /*0010*/ 	.byte	0x02, 0x03, 0x00, 0x00, 0x02, 0x06, 0x01, 0x00, 0x04, 0x0b, 0x08, 0x00, 0x09, 0x00, 0x00, 0x00
        /*0020*/ 	.byte	0x00, 0x00, 0x00, 0x00


//--------------------- .nv.info._Z8BFS_CUDAPKiPiS1_S1_ii --------------------------
	.section	.nv.info._Z8BFS_CUDAPKiPiS1_S1_ii,"",@"SHT_CUDA_INFO"
	.sectionflags	@""
	.align	4


	//----- nvinfo : EIATTR_CUDA_API_VERSION
	.align		4
        /*0000*/ 	.byte	0x04, 0x37
        /*0002*/ 	.short	(.L_10 - .L_9)
.L_9:
        /*0004*/ 	.word	0x00000082


	//----- nvinfo : EIATTR_KPARAM_INFO
	.align		4
.L_10:
        /*0008*/ 	.byte	0x04, 0x17
        /*000a*/ 	.short	(.L_12 - .L_11)
.L_11:
        /*000c*/ 	.word	0x00000000
        /*0010*/ 	.short	0x0005
        /*0012*/ 	.short	0x0024
        /*0014*/ 	.byte	0x00, 0xf0, 0x11, 0x00


	//----- nvinfo : EIATTR_KPARAM_INFO
	.align		4
.L_12:
        /*0018*/ 	.byte	0x04, 0x17
        /*001a*/ 	.short	(.L_14 - .L_13)
.L_13:
        /*001c*/ 	.word	0x00000000
        /*0020*/ 	.short	0x0004
        /*0022*/ 	.short	0x0020
        /*0024*/ 	.byte	0x00, 0xf0, 0x11, 0x00


	//----- nvinfo : EIATTR_KPARAM_INFO
	.align		4
.L_14:
        /*0028*/ 	.byte	0x04, 0x17
        /*002a*/ 	.short	(.L_16 - .L_15)
.L_15:
        /*002c*/ 	.word	0x00000000
        /*0030*/ 	.short	0x0003
        /*0032*/ 	.short	0x0018
        /*0034*/ 	.byte	0x00, 0xf5, 0x21, 0x00


	//----- nvinfo : EIATTR_KPARAM_INFO
	.align		4
.L_16:
        /*0038*/ 	.byte	0x04, 0x17
        /*003a*/ 	.short	(.L_18 - .L_17)
.L_17:
        /*003c*/ 	.word	0x00000000
        /*0040*/ 	.short	0x0002
        /*0042*/ 	.short	0x0010
        /*0044*/ 	.byte	0x00, 0xf5, 0x21, 0x00


	//----- nvinfo : EIATTR_KPARAM_INFO
	.align		4
.L_18:
        /*0048*/ 	.byte	0x04, 0x17
        /*004a*/ 	.short	(.L_20 - .L_19)
.L_19:
        /*004c*/ 	.word	0x00000000
        /*0050*/ 	.short	0x0001
        /*0052*/ 	.short	0x0008
        /*0054*/ 	.byte	0x00, 0xf5, 0x21, 0x00


	//----- nvinfo : EIATTR_KPARAM_INFO
	.align		4
.L_20:
        /*0058*/ 	.byte	0x04, 0x17
        /*005a*/ 	.short	(.L_22 - .L_21)
.L_21:
        /*005c*/ 	.word	0x00000000
        /*0060*/ 	.short	0x0000
        /*0062*/ 	.short	0x0000
        /*0064*/ 	.byte	0x00, 0xf5, 0x21, 0x00


	//----- nvinfo : EIATTR_SPARSE_MMA_MASK
	.align		4
.L_22:
        /*0068*/ 	.byte	0x03, 0x50
        /*006a*/ 	.short	0x0000


	//----- nvinfo : EIATTR_MAXREG_COUNT
	.align		4
        /*006c*/ 	.byte	0x03, 0x1b
        /*006e*/ 	.short	0x00ff


	//----- nvinfo : EIATTR_NUM_BARRIERS
	.align		4
        /*0070*/ 	.byte	0x02, 0x4c
        /*0072*/ 	.byte	0x01
	.zero		1


	//----- nvinfo : EIATTR_EXTERNS
	.align		4
        /*0074*/ 	.byte	0x04, 0x0f
        /*0076*/ 	.short	(.L_24 - .L_23)


	//   ....[0]....
	.align		4
.L_23:
        /*0078*/ 	.word	index@(vprintf)


	//----- nvinfo : EIATTR_MERCURY_ISA_VERSION
	.align		4
.L_24:
        /*007c*/ 	.byte	0x03, 0x5f
        /*007e*/ 	.short	0x0101


	//----- nvinfo : EIATTR_INT_WARP_WIDE_INSTR_OFFSETS
	.align		4
        /*0080*/ 	.byte	0x04, 0x31
        /*0082*/ 	.short	(.L_26 - .L_25)


	//   ....[0]....
.L_25:
        /*0084*/ 	.word	0x00000380


	//   ....[1]....
        /*0088*/ 	.word	0x00000420


	//   ....[2]....
        /*008c*/ 	.word	0x000006f0


	//   ....[3]....
        /*0090*/ 	.word	0x00000790


	//   ....[4]....
        /*0094*/ 	.word	0x00000990


	//   ....[5]....
        /*0098*/ 	.word	0x00000a30


	//   ....[6]....
        /*009c*/ 	.word	0x00000c40


	//   ....[7]....
        /*00a0*/ 	.word	0x00000ce0


	//   ....[8]....
        /*00a4*/ 	.word	0x00000ef0


	//   ....[9]....
        /*00a8*/ 	.word	0x00000f90


	//----- nvinfo : EIATTR_VRC_CTA_INIT_COUNT
	.align		4
.L_26:
        /*00ac*/ 	.byte	0x02, 0x4a
	.zero		1
	.zero		1


	//----- nvinfo : EIATTR_SYSCALL_OFFSETS
	.align		4
        /*00b0*/ 	.byte	0x04, 0x46
        /*00b2*/ 	.short	(.L_28 - .L_27)


	//   ....[0]....
.L_27:
        /*00b4*/ 	.word	0x00000500


	//   ....[1]....
        /*00b8*/ 	.word	0x000008c0


	//   ....[2]....
        /*00bc*/ 	.word	0x00000b20


	//   ....[3]....
        /*00c0*/ 	.word	0x00000dd0


	//   ....[4]....
        /*00c4*/ 	.word	0x00001070


	//   ....[5]....
        /*00c8*/ 	.word	0x00001360


	//----- nvinfo : EIATTR_EXIT_INSTR_OFFSETS
	.align		4
.L_28:
        /*00cc*/ 	.byte	0x04, 0x1c
        /*00ce*/ 	.short	(.L_30 - .L_29)


	//   ....[0]....
.L_29:
        /*00d0*/ 	.word	0x00001150


	//   ....[1]....
        /*00d4*/ 	.word	0x000011d0


	//   ....[2]....
        /*00d8*/ 	.word	0x000013f0


	//----- nvinfo : EIATTR_CRS_STACK_SIZE
	.align		4
.L_30:
        /*00dc*/ 	.byte	0x04, 0x1e
        /*00de*/ 	.short	(.L_32 - .L_31)
.L_31:
        /*00e0*/ 	.word	0x00000000


	//----- nvinfo : EIATTR_CBANK_PARAM_SIZE
	.align		4
.L_32:
        /*00e4*/ 	.byte	0x03, 0x19
        /*00e6*/ 	.short	0x0028


	//----- nvinfo : EIATTR_PARAM_CBANK
	.align		4
        /*00e8*/ 	.byte	0x04, 0x0a
        /*00ea*/ 	.short	(.L_34 - .L_33)
	.align		4
.L_33:
        /*00ec*/ 	.word	index@(.nv.constant0._Z8BFS_CUDAPKiPiS1_S1_ii)
        /*00f0*/ 	.short	0x0380
        /*00f2*/ 	.short	0x0028


	//----- nvinfo : EIATTR_SW_WAR
	.align		4
.L_34:
        /*00f4*/ 	.byte	0x04, 0x36
        /*00f6*/ 	.short	(.L_36 - .L_35)
.L_35:
        /*00f8*/ 	.word	0x00000008
.L_36:


//--------------------- .nv.callgraph             --------------------------
	.section	.nv.callgraph,"",@"SHT_CUDA_CALLGRAPH"
	.align	4
	.sectionentsize	8
	.align		4
        /*0000*/ 	.word	0x00000000
	.align		4
        /*0004*/ 	.word	0xffffffff
	.align		4
        /*0008*/ 	.word	index@(_Z8BFS_CUDAPKiPiS1_S1_ii)
	.align		4
        /*000c*/ 	.word	index@(vprintf)
	.align		4
        /*0010*/ 	.word	0x00000000
	.align		4
        /*0014*/ 	.word	0xfffffffe
	.align		4
        /*0018*/ 	.word	0x00000000
	.align		4
        /*001c*/ 	.word	0xfffffffd
	.align		4
        /*0020*/ 	.word	0x00000000
	.align		4
        /*0024*/ 	.word	0xfffffffc


//--------------------- .nv.constant4             --------------------------
	.section	.nv.constant4,"a",@progbits
	.align	8
	.align		8
.nv.constant4:
        /*0000*/ 	.dword	vprintf
	.align		8
        /*0008*/ 	.dword	$str
	.align		8
        /*0010*/ 	.dword	$str$1


//--------------------- .nv.constant3             --------------------------
	.section	.nv.constant3,"a",@progbits
	.align	4
.nv.constant3:
	.type		destinations_constant,@object
	.size		destinations_constant,(.L_0 - destinations_constant)
destinations_constant:
	.zero		30000
.L_0:


//--------------------- .text._Z8BFS_CUDAPKiPiS1_S1_ii --------------------------
	.section	.text._Z8BFS_CUDAPKiPiS1_S1_ii,"ax",@progbits
	.align	128
        .global         _Z8BFS_CUDAPKiPiS1_S1_ii
        .type           _Z8BFS_CUDAPKiPiS1_S1_ii,@function
        .size           _Z8BFS_CUDAPKiPiS1_S1_ii,(.L_x_28 - _Z8BFS_CUDAPKiPiS1_S1_ii)
        .other          _Z8BFS_CUDAPKiPiS1_S1_ii,@"STO_CUDA_ENTRY STV_DEFAULT"
_Z8BFS_CUDAPKiPiS1_S1_ii:
.text._Z8BFS_CUDAPKiPiS1_S1_ii:
[----:B------:R-:W0:Y:S01]  /*0000*/  LDC R1, c[0x0][0x37c] ;  /* 0x0000df00ff017b82 */ /* 0x000e220000000800 */
[----:B------:R-:W1:Y:S01]  /*0010*/  S2R R5, SR_TID.X ;  /* 0x0000000000057919 */ /* 0x000e620000002100 */
[----:B------:R-:W2:Y:S01]  /*0020*/  LDCU UR5, c[0x0][0x2fc] ;  /* 0x00005f80ff0577ac */ /* 0x000ea20008000800 */
[----:B0-----:R-:W-:Y:S01]  /*0030*/  VIADD R1, R1, 0xfffffff8 ;  /* 0xfffffff801017836 */ /* 0x001fe20000000000 */
[----:B------:R-:W0:Y:S01]  /*0040*/  S2R R2, SR_CTAID.X ;  /* 0x0000000000027919 */ /* 0x000e220000002500 */
[----:B------:R-:W0:Y:S01]  /*0050*/  LDCU UR6, c[0x0][0x360] ;  /* 0x00006c00ff0677ac */ /* 0x000e220008000800 */
[----:B------:R-:W3:Y:S01]  /*0060*/  LDCU UR7, c[0x0][0x3a0] ;  /* 0x00007400ff0777ac */ /* 0x000ee20008000800 */
[----:B------:R-:W4:Y:S01]  /*0070*/  LDCU UR4, c[0x0][0x2f8] ;  /* 0x00005f00ff0477ac */ /* 0x000f220008000800 */
[----:B------:R-:W0:Y:S01]  /*0080*/  LDCU.64 UR36, c[0x0][0x358] ;  /* 0x00006b00ff2477ac */ /* 0x000e220008000a00 */
[----:B------:R-:W0:Y:S01]  /*0090*/  LDCU UR38, c[0x0][0x3a4] ;  /* 0x00007480ff2677ac */ /* 0x000e220008000800 */
[----:B------:R-:W0:Y:S01]  /*00a0*/  LDCU UR39, c[0x0][0x3a4] ;  /* 0x00007480ff2777ac */ /* 0x000e220008000800 */
[----:B----4-:R-:W-:-:S02]  /*00b0*/  IADD3 R19, P1, PT, R1, UR4, RZ ;  /* 0x0000000401137c10 */ /* 0x010fc4000ff3e0ff */
[----:B-1----:R-:W-:Y:S01]  /*00c0*/  ISETP.NE.AND P0, PT, R5, RZ, PT ;  /* 0x000000ff0500720c */ /* 0x002fe20003f05270 */
[----:B0-----:R-:W-:Y:S02]  /*00d0*/  IMAD R16, R2, UR6, R5 ;  /* 0x0000000602107c24 */ /* 0x001fe4000f8e0205 */
[----:B--2---:R-:W-:-:S10]  /*00e0*/  IMAD.X R18, RZ, RZ, UR5, P1 ;  /* 0x00000005ff127e24 */ /* 0x004fd400088e06ff */
[----:B------:R-:W0:Y:S01]  /*00f0*/  @!P0 S2R R3, SR_CgaCtaId ;  /* 0x0000000000038919 */ /* 0x000e220000008800 */
[----:B------:R-:W-:-:S04]  /*0100*/  @!P0 MOV R0, 0x400 ;  /* 0x0000040000008802 */ /* 0x000fc80000000f00 */
[----:B0-----:R-:W-:-:S05]  /*0110*/  @!P0 LEA R0, R3, R0, 0x18 ;  /* 0x0000000003008211 */ /* 0x001fca00078ec0ff */
[----:B------:R0:W-:Y:S01]  /*0120*/  @!P0 STS [R0], RZ ;  /* 0x000000ff00008388 */ /* 0x0001e20000000800 */
[----:B------:R-:W-:Y:S01]  /*0130*/  BAR.SYNC.DEFER_BLOCKING 0x0 ;  /* 0x0000000000007b1d */ /* 0x000fe20000010000 */
[----:B---3--:R-:W-:-:S13]  /*0140*/  ISETP.GE.U32.AND P0, PT, R16, UR7, PT ;  /* 0x0000000710007c0c */ /* 0x008fda000bf06070 */
[----:B0-----:R-:W-:Y:S05]  /*0150*/  @P0 BRA `(.L_x_0) ;  /* 0x0000000c00ec0947 */ /* 0x001fea0003800000 */
[----:B------:R-:W0:Y:S08]  /*0160*/  LDC.64 R4, c[0x0][0x390] ;  /* 0x0000e400ff047b82 */ /* 0x000e300000000a00 */
[----:B------:R-:W1:Y:S01]  /*0170*/  LDC.64 R6, c[0x0][0x380] ;  /* 0x0000e000ff067b82 */ /* 0x000e620000000a00 */
[----:B0-----:R-:W-:-:S06]  /*0180*/  IMAD.WIDE.U32 R4, R16, 0x4, R4 ;  /* 0x0000000410047825 */ /* 0x001fcc00078e0004 */
[----:B------:R-:W1:Y:S02]  /*0190*/  LDG.E R5, desc[UR36][R4.64] ;  /* 0x0000002404057981 */ /* 0x000e64000c1e1900 */
[----:B-1----:R-:W-:-:S05]  /*01a0*/  IMAD.WIDE R6, R5, 0x4, R6 ;  /* 0x0000000405067825 */ /* 0x002fca00078e0206 */
[----:B------:R-:W2:Y:S04]  /*01b0*/  LDG.E R24, desc[UR36][R6.64] ;  /* 0x0000002406187981 */ /* 0x000ea8000c1e1900 */
[----:B------:R-:W2:Y:S02]  /*01c0*/  LDG.E R23, desc[UR36][R6.64+0x4] ;  /* 0x0000042406177981 */ /* 0x000ea4000c1e1900 */
[----:B--2---:R-:W-:-:S13]  /*01d0*/  ISETP.GE.AND P0, PT, R24, R23, PT ;  /* 0x000000171800720c */ /* 0x004fda0003f06270 */
[----:B------:R-:W-:Y:S05]  /*01e0*/  @P0 BRA `(.L_x_0) ;  /* 0x0000000c00c80947 */ /* 0x000fea0003800000 */
[----:B------:R-:W0:Y:S01]  /*01f0*/  LDC.64 R28, c[0x0][0x388] ;  /* 0x0000e200ff1c7b82 */ /* 0x000e220000000a00 */
[--C-:B------:R-:W-:Y:S01]  /*0200*/  IMAD.IADD R0, R23, 0x1, -R24.reuse ;  /* 0x0000000117007824 */ /* 0x100fe200078e0a18 */
[----:B------:R-:W-:Y:S01]  /*0210*/  BSSY B7, `(.L_x_1) ;  /* 0x0000039000077945 */ /* 0x000fe20003800000 */
[----:B------:R-:W-:-:S03]  /*0220*/  IMAD.MOV.U32 R22, RZ, RZ, R24 ;  /* 0x000000ffff167224 */ /* 0x000fc600078e0018 */
[----:B------:R-:W-:Y:S01]  /*0230*/  LOP3.LUT P0, R0, R0, 0x3, RZ, 0xc0, !PT ;  /* 0x0000000300007812 */ /* 0x000fe2000780c0ff */
[----:B0-----:R-:W-:-:S12]  /*0240*/  IMAD.WIDE R28, R5, 0x4, R28 ;  /* 0x00000004051c7825 */ /* 0x001fd800078e021c */
[----:B------:R-:W-:Y:S05]  /*0250*/  @!P0 BRA `(.L_x_2) ;  /* 0x0000000000d08947 */ /* 0x000fea0003800000 */
[----:B------:R-:W-:Y:S02]  /*0260*/  IMAD.MOV R25, RZ, RZ, -R0 ;  /* 0x000000ffff197224 */ /* 0x000fe400078e0a00 */
[----:B------:R-:W-:-:S07]  /*0270*/  IMAD.MOV.U32 R22, RZ, RZ, R24 ;  /* 0x000000ffff167224 */ /* 0x000fce00078e0018 */
.L_x_7:
[----:B0-----:R-:W2:Y:S01]  /*0280*/  LDG.E R0, desc[UR36][R28.64] ;  /* 0x000000241c007981 */ /* 0x001ea2000c1e1900 */
[----:B------:R-:W-:Y:S01]  /*0290*/  IMAD.SHL.U32 R17, R22, 0x4, RZ ;  /* 0x0000000416117824 */ /* 0x000fe200078e00ff */
[----:B------:R-:W0:Y:S01]  /*02a0*/  LDC.64 R4, c[0x0][0x388] ;  /* 0x0000e200ff047b82 */ /* 0x000e220000000a00 */
[----:B------:R-:W-:Y:S01]  /*02b0*/  IMAD.MOV.U32 R6, RZ, RZ, -0x1 ;  /* 0xffffffffff067424 */ /* 0x000fe200078e00ff */
[----:B------:R-:W-:Y:S06]  /*02c0*/  YIELD ;  /* 0x0000000000007946 */ /* 0x000fec0003800000 */
[----:B------:R-:W0:Y:S02]  /*02d0*/  LDC R17, c[0x3][R17] ;  /* 0x00c0000011117b82 */ /* 0x000e240000000800 */
[----:B0-----:R-:W-:-:S04]  /*02e0*/  IMAD.WIDE R4, R17, 0x4, R4 ;  /* 0x0000000411047825 */ /* 0x001fc800078e0204 */
[----:B--2---:R-:W-:-:S05]  /*02f0*/  VIADD R7, R0, 0x1 ;  /* 0x0000000100077836 */ /* 0x004fca0000000000 */
[----:B------:R-:W2:Y:S01]  /*0300*/  ATOMG.E.CAS.STRONG.GPU PT, R4, [R4], R6, R7 ;  /* 0x00000006040473a9 */ /* 0x000ea200001ee107 */
[----:B------:R-:W-:Y:S01]  /*0310*/  IADD3 R25, PT, PT, R25, 0x1, RZ ;  /* 0x0000000119197810 */ /* 0x000fe20007ffe0ff */
[----:B------:R-:W-:Y:S03]  /*0320*/  BSSY.RECONVERGENT B6, `(.L_x_3) ;  /* 0x0000024000067945 */ /* 0x000fe60003800200 */
[----:B------:R-:W-:-:S04]  /*0330*/  ISETP.NE.AND P1, PT, R25, RZ, PT ;  /* 0x000000ff1900720c */ /* 0x000fc80003f25270 */
[----:B------:R-:W-:Y:S02]  /*0340*/  P2R R26, PR, RZ, 0x2 ;  /* 0x00000002ff1a7803 */ /* 0x000fe40000000000 */
[----:B--2---:R-:W-:-:S13]  /*0350*/  ISETP.NE.AND P0, PT, R4, -0x1, PT ;  /* 0xffffffff0400780c */ /* 0x004fda0003f05270 */
[----:B------:R-:W-:Y:S05]  /*0360*/  @P0 BRA `(.L_x_4) ;  /* 0x00000000007c0947 */ /* 0x000fea0003800000 */
[----:B------:R-:W0:Y:S01]  /*0370*/  S2R R5, SR_LANEID ;  /* 0x0000000000057919 */ /* 0x000e220000000000 */
[----:B------:R-:W-:Y:S01]  /*0380*/  VOTEU.ANY UR4, UPT, PT ;  /* 0x0000000000047886 */ /* 0x000fe200038e0100 */
[----:B------:R-:W-:Y:S01]  /*0390*/  MOV R6, 0x400 ;  /* 0x0000040000067802 */ /* 0x000fe20000000f00 */
[----:B------:R-:W0:Y:S01]  /*03a0*/  FLO.U32 R4, UR4 ;  /* 0x0000000400047d00 */ /* 0x000e2200080e0000 */
[----:B------:R-:W1:Y:S07]  /*03b0*/  S2R R7, SR_CgaCtaId ;  /* 0x0000000000077919 */ /* 0x000e6e0000008800 */
[----:B------:R-:W2:Y:S01]  /*03c0*/  POPC R3, UR4 ;  /* 0x0000000400037d09 */ /* 0x000ea20008000000 */
[----:B0-----:R-:W-:-:S02]  /*03d0*/  ISETP.EQ.U32.AND P0, PT, R4, R5, PT ;  /* 0x000000050400720c */ /* 0x001fc40003f02070 */
[----:B------:R-:W0:Y:S01]  /*03e0*/  S2R R5, SR_LTMASK ;  /* 0x0000000000057919 */ /* 0x000e220000003900 */
[----:B-1----:R-:W-:-:S10]  /*03f0*/  LEA R8, R7, R6, 0x18 ;  /* 0x0000000607087211 */ /* 0x002fd400078ec0ff */
[----:B--2---:R-:W1:Y:S01]  /*0400*/  @P0 ATOMS.ADD R3, [R8], R3 ;  /* 0x000000030803038c */ /* 0x004e620000000000 */
[----:B0-----:R-:W-:-:S03]  /*0410*/  LOP3.LUT R5, R5, UR4, RZ, 0xc0, !PT ;  /* 0x0000000405057c12 */ /* 0x001fc6000f8ec0ff */
[----:B-1----:R-:W0:Y:S03]  /*0420*/  SHFL.IDX PT, R0, R3, R4, 0x1f ;  /* 0x00001f0403007589 */ /* 0x002e2600000e0000 */
[----:B------:R-:W0:Y:S02]  /*0430*/  POPC R5, R5 ;  /* 0x0000000500057309 */ /* 0x000e240000000000 */
[----:B0-----:R-:W-:-:S05]  /*0440*/  IMAD.IADD R0, R0, 0x1, R5 ;  /* 0x0000000100007824 */ /* 0x001fca00078e0205 */
[----:B------:R-:W-:-:S13]  /*0450*/  ISETP.GE.AND P0, PT, R0, UR38, PT ;  /* 0x0000002600007c0c */ /* 0x000fda000bf06270 */
[----:B------:R-:W-:Y:S05]  /*0460*/  @!P0 BRA `(.L_x_5) ;  /* 0x00000000002c8947 */ /* 0x000fea0003800000 */
[----:B------:R-:W-:Y:S01]  /*0470*/  MOV R8, 0x0 ;  /* 0x0000000000087802 */ /* 0x000fe20000000f00 */
[----:B------:R0:W-:Y:S01]  /*0480*/  STL.64 [R1], R16 ;  /* 0x0000001001007387 */ /* 0x0001e20000100a00 */
[----:B------:R-:W1:Y:S01]  /*0490*/  LDCU.64 UR4, c[0x4][0x8] ;  /* 0x01000100ff0477ac */ /* 0x000e620008000a00 */
[----:B------:R-:W-:Y:S02]  /*04a0*/  IMAD.MOV.U32 R6, RZ, RZ, R19 ;  /* 0x000000ffff067224 */ /* 0x000fe400078e0013 */
[----:B------:R-:W-:Y:S01]  /*04b0*/  IMAD.MOV.U32 R7, RZ, RZ, R18 ;  /* 0x000000ffff077224 */ /* 0x000fe200078e0012 */
[----:B------:R-:W2:Y:S01]  /*04c0*/  LDC.64 R8, c[0x4][R8] ;  /* 0x0100000008087b82 */ /* 0x000ea20000000a00 */
[----:B-1----:R-:W-:Y:S02]  /*04d0*/  IMAD.U32 R4, RZ, RZ, UR4 ;  /* 0x00000004ff047e24 */ /* 0x002fe4000f8e00ff */
[----:B0-----:R-:W-:-:S07]  /*04e0*/  IMAD.U32 R5, RZ, RZ, UR5 ;  /* 0x00000005ff057e24 */ /* 0x001fce000f8e00ff */
[----:B------:R-:W-:-:S07]  /*04f0*/  LEPC R20, `(.L_x_6) ;  /* 0x000000001014794e */ /* 0x000fce0000000000 */
[----:B--2---:R-:W-:Y:S05]  /*0500*/  CALL.ABS.NOINC R8 ;  /* 0x0000000008007343 */ /* 0x004fea0003c00000 */
.L_x_6:
[----:B------:R-:W-:Y:S05]  /*0510*/  BRA `(.L_x_4) ;  /* 0x0000000000107947 */ /* 0x000fea0003800000 */
.L_x_5:
[----:B------:R-:W-:-:S05]  /*0520*/  VIADD R3, R6, 0x10 ;  /* 0x0000001006037836 */ /* 0x000fca0000000000 */
[----:B------:R-:W-:-:S05]  /*0530*/  LEA R3, R7, R3, 0x18 ;  /* 0x0000000307037211 */ /* 0x000fca00078ec0ff */
[----:B------:R-:W-:-:S05]  /*0540*/  IMAD R0, R0, 0x4, R3 ;  /* 0x0000000400007824 */ /* 0x000fca00078e0203 */
[----:B------:R0:W-:Y:S02]  /*0550*/  STS [R0], R17 ;  /* 0x0000001100007388 */ /* 0x0001e40000000800 */
.L_x_4:
[----:B------:R-:W-:Y:S05]  /*0560*/  BSYNC.RECONVERGENT B6 ;  /* 0x0000000000067941 */ /* 0x000fea0003800200 */
.L_x_3:
[----:B------:R-:W-:Y:S01]  /*0570*/  ISETP.NE.AND P0, PT, R26, RZ, PT ;  /* 0x000000ff1a00720c */ /* 0x000fe20003f05270 */
[----:B------:R-:W-:-:S12]  /*0580*/  VIADD R22, R22, 0x1 ;  /* 0x0000000116167836 */ /* 0x000fd80000000000 */
[----:B------:R-:W-:Y:S05]  /*0590*/  @P0 BRA `(.L_x_7) ;  /* 0xfffffffc00380947 */ /* 0x000fea000383ffff */
.L_x_2:
[----:B------:R-:W-:Y:S05]  /*05a0*/  BSYNC B7 ;  /* 0x0000000000077941 */ /* 0x000fea0003800000 */
.L_x_1:
[----:B0-----:R-:W-:-:S04]  /*05b0*/  IADD3 R0, PT, PT, R24, -R23, RZ ;  /* 0x8000001718007210 */ /* 0x001fc80007ffe0ff */
[----:B------:R-:W-:-:S13]  /*05c0*/  ISETP.GT.U32.AND P0, PT, R0, -0x4, PT ;  /* 0xfffffffc0000780c */ /* 0x000fda0003f04070 */
[----:B------:R-:W-:Y:S05]  /*05d0*/  @P0 BRA `(.L_x_0) ;  /* 0x0000000800cc0947 */ /* 0x000fea0003800000 */
[----:B------:R-:W-:-:S07]  /*05e0*/  IMAD.IADD R23, R22, 0x1, -R23 ;  /* 0x0000000116177824 */ /* 0x000fce00078e0a17 */
.L_x_22:
        /* <DEDUP_REMOVED lines=9> */
[----:B------:R-:W-:Y:S01]  /*0680*/  VIADD R23, R23, 0x4 ;  /* 0x0000000417177836 */ /* 0x000fe20000000000 */
[----:B------:R-:W-:Y:S04]  /*0690*/  BSSY.RECONVERGENT B6, `(.L_x_8) ;  /* 0x0000024000067945 */ /* 0x000fe80003800200 */
        /* <DEDUP_REMOVED lines=19> */
[----:B------:R-:W-:-:S05]  /*07d0*/  @!P0 VIADD R6, R6, 0x10 ;  /* 0x0000001006068836 */ /* 0x000fca0000000000 */
[----:B------:R-:W-:-:S05]  /*07e0*/  @!P0 LEA R7, R7, R6, 0x18 ;  /* 0x0000000607078211 */ /* 0x000fca00078ec0ff */
[----:B------:R-:W-:-:S05]  /*07f0*/  @!P0 IMAD R0, R0, 0x4, R7 ;  /* 0x0000000400008824 */ /* 0x000fca00078e0207 */
[----:B------:R0:W-:Y:S01]  /*0800*/  @!P0 STS [R0], R11 ;  /* 0x0000000b00008388 */ /* 0x0001e20000000800 */
[----:B------:R-:W-:Y:S05]  /*0810*/  @!P0 BRA `(.L_x_9) ;  /* 0x00000000002c8947 */ /* 0x000fea0003800000 */
[----:B------:R-:W-:Y:S01]  /*0820*/  MOV R8, 0x0 ;  /* 0x0000000000087802 */ /* 0x000fe20000000f00 */
[----:B------:R-:W1:Y:S01]  /*0830*/  LDCU.64 UR4, c[0x4][0x8] ;  /* 0x01000100ff0477ac */ /* 0x000e620008000a00 */
[----:B------:R-:W-:Y:S01]  /*0840*/  MOV R10, R16 ;  /* 0x00000010000a7202 */ /* 0x000fe20000000f00 */
[----:B------:R-:W-:Y:S02]  /*0850*/  IMAD.MOV.U32 R6, RZ, RZ, R19 ;  /* 0x000000ffff067224 */ /* 0x000fe400078e0013 */
[----:B------:R-:W-:Y:S01]  /*0860*/  IMAD.MOV.U32 R7, RZ, RZ, R18 ;  /* 0x000000ffff077224 */ /* 0x000fe200078e0012 */
[----:B------:R-:W2:Y:S01]  /*0870*/  LDC.64 R8, c[0x4][R8] ;  /* 0x0100000008087b82 */ /* 0x000ea20000000a00 */
[----:B------:R3:W-:Y:S01]  /*0880*/  STL.64 [R1], R10 ;  /* 0x0000000a01007387 */ /* 0x0007e20000100a00 */
[----:B-1----:R-:W-:Y:S02]  /*0890*/  IMAD.U32 R4, RZ, RZ, UR4 ;  /* 0x00000004ff047e24 */ /* 0x002fe4000f8e00ff */
[----:B---3--:R-:W-:-:S07]  /*08a0*/  IMAD.U32 R5, RZ, RZ, UR5 ;  /* 0x00000005ff057e24 */ /* 0x008fce000f8e00ff */
[----:B------:R-:W-:-:S07]  /*08b0*/  LEPC R20, `(.L_x_9) ;  /* 0x000000001014794e */ /* 0x000fce0000000000 */
[----:B0-2---:R-:W-:Y:S05]  /*08c0*/  CALL.ABS.NOINC R8 ;  /* 0x0000000008007343 */ /* 0x005fea0003c00000 */
.L_x_9:
[----:B------:R-:W-:Y:S05]  /*08d0*/  BSYNC.RECONVERGENT B6 ;  /* 0x0000000000067941 */ /* 0x000fea0003800200 */
.L_x_8:
[----:B0-----:R-:W2:Y:S01]  /*08e0*/  LDG.E R0, desc[UR36][R28.64] ;  /* 0x000000241c007981 */ /* 0x001ea2000c1e1900 */
[----:B------:R-:W0:Y:S01]  /*08f0*/  LDC R11, c[0x3][R17+0x4] ;  /* 0x00c00100110b7b82 */ /* 0x000e220000000800 */
[----:B------:R-:W-:-:S07]  /*0900*/  IMAD.MOV.U32 R6, RZ, RZ, -0x1 ;  /* 0xffffffffff067424 */ /* 0x000fce00078e00ff */
[----:B------:R-:W0:Y:S02]  /*0910*/  LDC.64 R4, c[0x0][0x388] ;  /* 0x0000e200ff047b82 */ /* 0x000e240000000a00 */
[----:B0-----:R-:W-:-:S04]  /*0920*/  IMAD.WIDE R4, R11, 0x4, R4 ;  /* 0x000000040b047825 */ /* 0x001fc800078e0204 */
[----:B--2---:R-:W-:-:S05]  /*0930*/  VIADD R7, R0, 0x1 ;  /* 0x0000000100077836 */ /* 0x004fca0000000000 */
[----:B------:R-:W2:Y:S01]  /*0940*/  ATOMG.E.CAS.STRONG.GPU PT, R4, [R4], R6, R7 ;  /* 0x00000006040473a9 */ /* 0x000ea200001ee107 */
[----:B------:R-:W-:Y:S01]  /*0950*/  BSSY.RECONVERGENT B6, `(.L_x_10) ;  /* 0x0000023000067945 */ /* 0x000fe20003800200 */
        /* <DEDUP_REMOVED lines=19> */
[----:B------:R-:W-:Y:S01]  /*0a90*/  IMAD.MOV.U32 R10, RZ, RZ, R16 ;  /* 0x000000ffff0a7224 */ /* 0x000fe200078e0010 */
[----:B------:R-:W0:Y:S01]  /*0aa0*/  LDCU.64 UR4, c[0x4][0x8] ;  /* 0x01000100ff0477ac */ /* 0x000e220008000a00 */
[----:B------:R-:W-:Y:S02]  /*0ab0*/  IMAD.MOV.U32 R6, RZ, RZ, R19 ;  /* 0x000000ffff067224 */ /* 0x000fe400078e0013 */
[----:B------:R-:W-:Y:S01]  /*0ac0*/  IMAD.MOV.U32 R7, RZ, RZ, R18 ;  /* 0x000000ffff077224 */ /* 0x000fe200078e0012 */
[----:B------:R1:W-:Y:S01]  /*0ad0*/  STL.64 [R1], R10 ;  /* 0x0000000a01007387 */ /* 0x0003e20000100a00 */
[----:B------:R-:W2:Y:S01]  /*0ae0*/  LDC.64 R8, c[0x4][R8] ;  /* 0x0100000008087b82 */ /* 0x000ea20000000a00 */
[----:B0-----:R-:W-:Y:S01]  /*0af0*/  MOV R4, UR4 ;  /* 0x0000000400047c02 */ /* 0x001fe20008000f00 */
[----:B-1----:R-:W-:-:S07]  /*0b00*/  IMAD.U32 R5, RZ, RZ, UR5 ;  /* 0x00000005ff057e24 */ /* 0x002fce000f8e00ff */
[----:B------:R-:W-:-:S07]  /*0b10*/  LEPC R20, `(.L_x_13) ;  /* 0x000000001014794e */ /* 0x000fce0000000000 */
[----:B--2---:R-:W-:Y:S05]  /*0b20*/  CALL.ABS.NOINC R8 ;  /* 0x0000000008007343 */ /* 0x004fea0003c00000 */
.L_x_13:
[----:B------:R-:W-:Y:S05]  /*0b30*/  BRA `(.L_x_11) ;  /* 0x0000000000107947 */ /* 0x000fea0003800000 */
.L_x_12:
[----:B------:R-:W-:-:S05]  /*0b40*/  VIADD R6, R6, 0x10 ;  /* 0x0000001006067836 */ /* 0x000fca0000000000 */
[----:B------:R-:W-:-:S05]  /*0b50*/  LEA R7, R7, R6, 0x18 ;  /* 0x0000000607077211 */ /* 0x000fca00078ec0ff */
[----:B------:R-:W-:-:S05]  /*0b60*/  IMAD R0, R0, 0x4, R7 ;  /* 0x0000000400007824 */ /* 0x000fca00078e0207 */
[----:B------:R0:W-:Y:S02]  /*0b70*/  STS [R0], R11 ;  /* 0x0000000b00007388 */ /* 0x0001e40000000800 */
.L_x_11:
[----:B------:R-:W-:Y:S05]  /*0b80*/  BSYNC.RECONVERGENT B6 ;  /* 0x0000000000067941 */ /* 0x000fea0003800200 */
.L_x_10:
        /* <DEDUP_REMOVED lines=27> */
[----:B------:R-:W0:Y:S01]  /*0d40*/  LDCU.64 UR4, c[0x4][0x8] ;  /* 0x01000100ff0477ac */ /* 0x000e220008000a00 */
[----:B------:R-:W-:Y:S01]  /*0d50*/  MOV R10, R16 ;  /* 0x00000010000a7202 */ /* 0x000fe20000000f00 */
[----:B------:R-:W-:Y:S02]  /*0d60*/  IMAD.MOV.U32 R6, RZ, RZ, R19 ;  /* 0x000000ffff067224 */ /* 0x000fe400078e0013 */
[----:B------:R-:W-:Y:S01]  /*0d70*/  IMAD.MOV.U32 R7, RZ, RZ, R18 ;  /* 0x000000ffff077224 */ /* 0x000fe200078e0012 */
[----:B------:R-:W1:Y:S01]  /*0d80*/  LDC.64 R8, c[0x4][R8] ;  /* 0x0100000008087b82 */ /* 0x000e620000000a00 */
[----:B------:R2:W-:Y:S01]  /*0d90*/  STL.64 [R1], R10 ;  /* 0x0000000a01007387 */ /* 0x0005e20000100a00 */
[----:B0-----:R-:W-:Y:S02]  /*0da0*/  IMAD.U32 R4, RZ, RZ, UR4 ;  /* 0x00000004ff047e24 */ /* 0x001fe4000f8e00ff */
[----:B--2---:R-:W-:-:S07]  /*0db0*/  IMAD.U32 R5, RZ, RZ, UR5 ;  /* 0x00000005ff057e24 */ /* 0x004fce000f8e00ff */
[----:B------:R-:W-:-:S07]  /*0dc0*/  LEPC R20, `(.L_x_17) ;  /* 0x000000001014794e */ /* 0x000fce0000000000 */
[----:B-1----:R-:W-:Y:S05]  /*0dd0*/  CALL.ABS.NOINC R8 ;  /* 0x0000000008007343 */ /* 0x002fea0003c00000 */
.L_x_17:
[----:B------:R-:W-:Y:S05]  /*0de0*/  BRA `(.L_x_15) ;  /* 0x0000000000107947 */ /* 0x000fea0003800000 */
.L_x_16:
[----:B------:R-:W-:-:S05]  /*0df0*/  VIADD R6, R6, 0x10 ;  /* 0x0000001006067836 */ /* 0x000fca0000000000 */
[----:B------:R-:W-:-:S05]  /*0e00*/  LEA R7, R7, R6, 0x18 ;  /* 0x0000000607077211 */ /* 0x000fca00078ec0ff */
[----:B------:R-:W-:-:S05]  /*0e10*/  IMAD R0, R0, 0x4, R7 ;  /* 0x0000000400007824 */ /* 0x000fca00078e0207 */
[----:B------:R0:W-:Y:S02]  /*0e20*/  STS [R0], R11 ;  /* 0x0000000b00007388 */ /* 0x0001e40000000800 */
.L_x_15:
[----:B------:R-:W-:Y:S05]  /*0e30*/  BSYNC.RECONVERGENT B6 ;  /* 0x0000000000067941 */ /* 0x000fea0003800200 */
.L_x_14:
        /* <DEDUP_REMOVED lines=23> */
[----:B0-----:R-:W-:-:S04]  /*0fb0*/  IADD3 R0, PT, PT, R0, R5, RZ ;  /* 0x0000000500007210 */ /* 0x001fc80007ffe0ff */
        /* <DEDUP_REMOVED lines=12> */
.L_x_21:
[----:B------:R-:W-:Y:S05]  /*1080*/  BRA `(.L_x_19) ;  /* 0x0000000000107947 */ /* 0x000fea0003800000 */
.L_x_20:
[----:B------:R-:W-:-:S05]  /*1090*/  VIADD R6, R6, 0x10 ;  /* 0x0000001006067836 */ /* 0x000fca0000000000 */
[----:B------:R-:W-:-:S05]  /*10a0*/  LEA R7, R7, R6, 0x18 ;  /* 0x0000000607077211 */ /* 0x000fca00078ec0ff */
[----:B------:R-:W-:-:S05]  /*10b0*/  IMAD R0, R0, 0x4, R7 ;  /* 0x0000000400007824 */ /* 0x000fca00078e0207 */
[----:B------:R0:W-:Y:S02]  /*10c0*/  STS [R0], R17 ;  /* 0x0000001100007388 */ /* 0x0001e40000000800 */
.L_x_19:
[----:B------:R-:W-:Y:S05]  /*10d0*/  BSYNC.RECONVERGENT B6 ;  /* 0x0000000000067941 */ /* 0x000fea0003800200 */
.L_x_18:
[----:B------:R-:W-:Y:S01]  /*10e0*/  ISETP.NE.AND P0, PT, R24, RZ, PT ;  /* 0x000000ff1800720c */ /* 0x000fe20003f05270 */
[----:B------:R-:W-:-:S12]  /*10f0*/  VIADD R22, R22, 0x4 ;  /* 0x0000000416167836 */ /* 0x000fd80000000000 */
[----:B------:R-:W-:Y:S05]  /*1100*/  @P0 BRA `(.L_x_22) ;  /* 0xfffffff400380947 */ /* 0x000fea000383ffff */
.L_x_0:
[----:B0-----:R-:W0:Y:S01]  /*1110*/  S2R R0, SR_TID.X ;  /* 0x0000000000007919 */ /* 0x001e220000002100 */
[----:B------:R-:W-:Y:S05]  /*1120*/  WARPSYNC.ALL ;  /* 0x0000000000007948 */ /* 0x000fea0003800000 */
[----:B------:R-:W-:Y:S01]  /*1130*/  BAR.SYNC.DEFER_BLOCKING 0x0 ;  /* 0x0000000000007b1d */ /* 0x000fe20000010000 */
[----:B0-----:R-:W-:-:S13]  /*1140*/  ISETP.NE.AND P0, PT, R0, RZ, PT ;  /* 0x000000ff0000720c */ /* 0x001fda0003f05270 */
[----:B------:R-:W-:Y:S05]  /*1150*/  @P0 EXIT ;  /* 0x000000000000094d */ /* 0x000fea0003800000 */
[----:B------:R-:W0:Y:S01]  /*1160*/  S2UR UR5, SR_CgaCtaId ;  /* 0x00000000000579c3 */ /* 0x000e220000008800 */
[----:B------:R-:W-:-:S07]  /*1170*/  UMOV UR4, 0x400 ;  /* 0x0000040000047882 */ /* 0x000fce0000000000 */
[----:B------:R-:W1:Y:S01]  /*1180*/  LDC.64 R16, c[0x0][0x398] ;  /* 0x0000e600ff107b82 */ /* 0x000e620000000a00 */
[----:B0-----:R-:W-:-:S09]  /*1190*/  ULEA UR6, UR5, UR4, 0x18 ;  /* 0x0000000405067291 */ /* 0x001fd2000f8ec0ff */
[----:B------:R-:W0:Y:S02]  /*11a0*/  LDS R3, [UR6] ;  /* 0x00000006ff037984 */ /* 0x000e240008000800 */
[----:B0-----:R-:W-:Y:S02]  /*11b0*/  ISETP.GE.AND P0, PT, R3, 0x1, PT ;  /* 0x000000010300780c */ /* 0x001fe40003f06270 */
[----:B-1----:R0:W5:Y:S11]  /*11c0*/  ATOMG.E.EXCH.STRONG.GPU PT, R16, desc[UR36][R16.64], R3 ;  /* 0x80000003101079a8 */ /* 0x002176000c1ef124 */
[----:B------:R-:W-:Y:S05]  /*11d0*/  @!P0 EXIT ;  /* 0x000000000000894d */ /* 0x000fea0003800000 */
[----:B0-----:R-:W-:Y:S01]  /*11e0*/  HFMA2 R17, -RZ, RZ, 0, 0 ;  /* 0x00000000ff117431 */ /* 0x001fe200000001ff */
[----:B------:R-:W-:Y:S01]  /*11f0*/  UIADD3 UR4, UPT, UPT, UR4, 0x10, URZ ;  /* 0x0000001004047890 */ /* 0x000fe2000fffe0ff */
[----:B------:R-:W0:Y:S03]  /*1200*/  LDCU UR39, c[0x0][0x3a4] ;  /* 0x00007480ff2777ac */ /* 0x000e260008000800 */
[----:B------:R-:W-:-:S12]  /*1210*/  ULEA UR38, UR5, UR4, 0x18 ;  /* 0x0000000405267291 */ /* 0x000fd8000f8ec0ff */
.L_x_26:
[----:B-----5:R-:W-:Y:S01]  /*1220*/  IMAD.IADD R0, R16, 0x1, R17 ;  /* 0x0000000110007824 */ /* 0x020fe200078e0211 */
[----:B------:R-:W-:Y:S04]  /*1230*/  BSSY.RECONVERGENT B6, `(.L_x_23) ;  /* 0x0000018000067945 */ /* 0x000fe80003800200 */
[----:B0-----:R-:W-:-:S13]  /*1240*/  ISETP.GE.AND P0, PT, R0, UR39, PT ;  /* 0x0000002700007c0c */ /* 0x001fda000bf06270 */
[C---:B------:R-:W-:Y:S01]  /*1250*/  @!P0 LEA R0, R17.reuse, UR38, 0x2 ;  /* 0x0000002611008c11 */ /* 0x040fe2000f8e10ff */
[----:B------:R-:W0:Y:S04]  /*1260*/  @!P0 LDC.64 R4, c[0x0][0x390] ;  /* 0x0000e400ff048b82 */ /* 0x000e280000000a00 */
[----:B------:R-:W1:Y:S01]  /*1270*/  @!P0 LDS R7, [R0] ;  /* 0x0000000000078984 */ /* 0x000e620000000800 */
[----:B0-----:R-:W-:-:S05]  /*1280*/  @!P0 IMAD.WIDE.U32 R4, R17, 0x4, R4 ;  /* 0x0000000411048825 */ /* 0x001fca00078e0004 */
[----:B-1----:R0:W-:Y:S01]  /*1290*/  @!P0 STG.E desc[UR36][R4.64], R7 ;  /* 0x0000000704008986 */ /* 0x0021e2000c101924 */
[----:B------:R-:W-:Y:S05]  /*12a0*/  @!P0 BRA `(.L_x_24) ;  /* 0x0000000000408947 */ /* 0x000fea0003800000 */
[----:B------:R-:W-:Y:S01]  /*12b0*/  LEA R3, R17, UR38, 0x2 ;  /* 0x0000002611037c11 */ /* 0x000fe2000f8e10ff */
[----:B------:R-:W1:Y:S01]  /*12c0*/  LDCU.64 UR4, c[0x4][0x10] ;  /* 0x01000200ff0477ac */ /* 0x000e620008000a00 */
[----:B------:R-:W-:Y:S01]  /*12d0*/  MOV R0, 0x0 ;  /* 0x0000000000007802 */ /* 0x000fe20000000f00 */
[----:B------:R-:W-:Y:S02]  /*12e0*/  IMAD.MOV.U32 R6, RZ, RZ, R19 ;  /* 0x000000ffff067224 */ /* 0x000fe400078e0013 */
[----:B0-----:R-:W-:Y:S01]  /*12f0*/  IMAD.MOV.U32 R7, RZ, RZ, R18 ;  /* 0x000000ffff077224 */ /* 0x001fe200078e0012 */
[----:B------:R-:W0:Y:S01]  /*1300*/  LDS R3, [R3] ;  /* 0x0000000003037984 */ /* 0x000e220000000800 */
[----:B------:R2:W3:Y:S01]  /*1310*/  LDC.64 R8, c[0x4][R0] ;  /* 0x0100000000087b82 */ /* 0x0004e20000000a00 */
[----:B-1----:R-:W-:Y:S02]  /*1320*/  IMAD.U32 R4, RZ, RZ, UR4 ;  /* 0x00000004ff047e24 */ /* 0x002fe4000f8e00ff */
[----:B------:R-:W-:Y:S01]  /*1330*/  IMAD.U32 R5, RZ, RZ, UR5 ;  /* 0x00000005ff057e24 */ /* 0x000fe2000f8e00ff */
[----:B0-----:R2:W-:Y:S06]  /*1340*/  STL.64 [R1], R2 ;  /* 0x0000000201007387 */ /* 0x0015ec0000100a00 */
[----:B------:R-:W-:-:S07]  /*1350*/  LEPC R20, `(.L_x_25) ;  /* 0x000000001014794e */ /* 0x000fce0000000000 */
[----:B--23--:R-:W-:Y:S05]  /*1360*/  CALL.ABS.NOINC R8 ;  /* 0x0000000008007343 */ /* 0x00cfea0003c00000 */
.L_x_25:
[----:B------:R-:W0:Y:S01]  /*1370*/  S2UR UR5, SR_CgaCtaId ;  /* 0x00000000000579c3 */ /* 0x000e220000008800 */
[----:B------:R-:W-:Y:S02]  /*1380*/  UMOV UR4, 0x400 ;  /* 0x0000040000047882 */ /* 0x000fe40000000000 */
[----:B0-----:R-:W-:-:S09]  /*1390*/  ULEA UR4, UR5, UR4, 0x18 ;  /* 0x0000000405047291 */ /* 0x001fd2000f8ec0ff */
[----:B------:R-:W1:Y:S03]  /*13a0*/  LDS R3, [UR4] ;  /* 0x00000004ff037984 */ /* 0x000e660008000800 */
.L_x_24:
[----:B------:R-:W-:Y:S05]  /*13b0*/  BSYNC.RECONVERGENT B6 ;  /* 0x0000000000067941 */ /* 0x000fea0003800200 */
.L_x_23:
[----:B------:R-:W-:-:S05]  /*13c0*/  VIADD R17, R17, 0x1 ;  /* 0x0000000111117836 */ /* 0x000fca0000000000 */
[----:B-1----:R-:W-:-:S13]  /*13d0*/  ISETP.GE.AND P0, PT, R17, R3, PT ;  /* 0x000000031100720c */ /* 0x002fda0003f06270 */
[----:B------:R-:W-:Y:S05]  /*13e0*/  @!P0 BRA `(.L_x_26) ;  /* 0xfffffffc008c8947 */ /* 0x000fea000383ffff */
[----:B------:R-:W-:Y:S05]  /*13f0*/  EXIT ;  /* 0x000000000000794d */ /* 0x000fea0003800000 */
.L_x_27:
[----:B------:R-:W-:-:S00]  /*1400*/  BRA `(.L_x_27) ;  /* 0xfffffffc00fc7947 */ /* 0x000fc0000383ffff */
[----:B------:R-:W-:-:S00]  /*1410*/  NOP ;  /* 0x0000000000007918 */ /* 0x000fc00000000000 */
        /* <DEDUP_REMOVED lines=14> */
.L_x_28:


//--------------------- .nv.global.init           --------------------------
	.section	.nv.global.init,"aw",@progbits
.nv.global.init:
	.type		$str$1,@object
	.size		$str$1,($str - $str$1)
$str$1:
        /*0000*/ 	.byte	0x42, 0x6c, 0x6f, 0x63, 0x6b, 0x20, 0x25, 0x64, 0x20, 0x63, 0x6f, 0x75, 0x6c, 0x64, 0x20, 0x6e
        /*0010*/ 	.byte	0x6f, 0x74, 0x20, 0x61, 0x64, 0x64, 0x20, 0x76, 0x65, 0x72, 0x74, 0x65, 0x78, 0x20, 0x25, 0x64
        /*0020*/ 	.byte	0x20, 0x74, 0x6f, 0x20, 0x67, 0x6c, 0x6f, 0x62, 0x61, 0x6c, 0x20, 0x66, 0x72, 0x6f, 0x6e, 0x74
        /*0030*/ 	.byte	0x69, 0x65, 0x72, 0x20, 0x28, 0x6f, 0x76, 0x65, 0x72, 0x66, 0x6c, 0x6f, 0x77, 0x29, 0x0a, 0x00
	.type		$str,@object
	.size		$str,(.L_1 - $str)
$str:
        /*0040*/ 	.byte	0x54, 0x68, 0x72, 0x65, 0x61, 0x64, 0x20, 0x25, 0x64, 0x20, 0x63, 0x6f, 0x75, 0x6c, 0x64, 0x20
        /*0050*/ 	.byte	0x6e, 0x6f, 0x74, 0x20, 0x61, 0x64, 0x64, 0x20, 0x76, 0x65, 0x72, 0x74, 0x65, 0x78, 0x20, 0x25
        /*0060*/ 	.byte	0x64, 0x20, 0x74, 0x6f, 0x20, 0x73, 0x68, 0x61, 0x72, 0x65, 0x64, 0x20, 0x66, 0x72, 0x6f, 0x6e
        /*0070*/ 	.byte	0x74, 0x69, 0x65, 0x72, 0x20, 0x28, 0x6f, 0x76, 0x65, 0x72, 0x66, 0x6c, 0x6f, 0x77, 0x29, 0x0a
        /*0080*/ 	.byte	0x00
.L_1:


//--------------------- .nv.shared._Z8BFS_CUDAPKiPiS1_S1_ii --------------------------
	.section	.nv.shared._Z8BFS_CUDAPKiPiS1_S1_ii,"aw",@nobits
	.sectionflags	@""
	.align	16
.nv.shared._Z8BFS_CUDAPKiPiS1_S1_ii:
	.zero		1040


//--------------------- .nv.shared.reserved.0     --------------------------
	.section	.nv.shared.reserved.0,"aw",@nobits
	.weak		__nv_reservedSMEM_offset_0_alias
	.size		__nv_reservedSMEM_offset_0_alias, 0, 64
	.other		__nv_reservedSMEM_offset_0_alias,@"STO_CUDA_RESERVED_SHARED STV_DEFAULT"
__nv_reservedSMEM_offset_0_alias:
	.zero		0
	.zero		64


//--------------------- .nv.constant0._Z8BFS_CUDAPKiPiS1_S1_ii --------------------------
	.section	.nv.constant0._Z8BFS_CUDAPKiPiS1_S1_ii,"a",@progbits
	.sectionflags	@""
	.align	4
.nv.constant0._Z8BFS_CUDAPKiPiS1_S1_ii:
	.zero		936


//--------------------- SYMBOLS --------------------------

	.type		.nv.reservedSmem.offset0,@object
	.size		.nv.reservedSmem.offset0,0x4
	.type		.nv.reservedSmem.cap,@object
	.size		.nv.reservedSmem.cap,0x4
	.type		vprintf,@function
